//
// Generated by NVIDIA NVVM Compiler
//
// Compiler Build ID: CL-36424714
// Cuda compilation tools, release 13.0, V13.0.88
// Based on NVVM 20.0.0
//

.version 9.0
.target sm_100
.address_size 64

	// .globl	cuInit

.visible .entry cuInit(
	.param .u32 cuInit_param_0,
	.param .u64 .ptr .align 1 cuInit_param_1,
	.param .u64 .ptr .align 1 cuInit_param_2,
	.param .u64 .ptr .align 1 cuInit_param_3,
	.param .u64 .ptr .align 1 cuInit_param_4
)
{
	.reg .pred 	%p<2>;
	.reg .b32 	%r<8>;
	.reg .b64 	%rd<11>;

	ld.param.u32 	%r2, [cuInit_param_0];
	ld.param.u64 	%rd1, [cuInit_param_1];
	ld.param.u64 	%rd2, [cuInit_param_2];
	ld.param.u64 	%rd3, [cuInit_param_3];
	mov.u32 	%r3, %ctaid.x;
	mov.u32 	%r4, %ntid.x;
	mov.u32 	%r5, %tid.x;
	mad.lo.s32 	%r1, %r3, %r4, %r5;
	setp.ge.s32 	%p1, %r1, %r2;
	@%p1 bra 	$L__BB0_2;
	cvta.to.global.u64 	%rd4, %rd1;
	cvta.to.global.u64 	%rd5, %rd2;
	cvta.to.global.u64 	%rd6, %rd3;
	mul.wide.s32 	%rd7, %r1, 4;
	add.s64 	%rd8, %rd4, %rd7;
	ld.global.u32 	%r6, [%rd8];
	add.s64 	%rd9, %rd5, %rd7;
	st.global.u32 	[%rd9], %r6;
	add.s64 	%rd10, %rd6, %rd7;
	mov.b32 	%r7, 0;
	st.global.u32 	[%rd10], %r7;
$L__BB0_2:
	ret;

}
	// .globl	cuCalcDepthRead
.visible .entry cuCalcDepthRead(
	.param .u32 cuCalcDepthRead_param_0,
	.param .u64 .ptr .align 1 cuCalcDepthRead_param_1,
	.param .u64 .ptr .align 1 cuCalcDepthRead_param_2,
	.param .u64 .ptr .align 1 cuCalcDepthRead_param_3,
	.param .u64 .ptr .align 1 cuCalcDepthRead_param_4,
	.param .u64 .ptr .align 1 cuCalcDepthRead_param_5
)
{
	.reg .pred 	%p<4>;
	.reg .b32 	%r<10>;
	.reg .b64 	%rd<15>;

	ld.param.u32 	%r3, [cuCalcDepthRead_param_0];
	ld.param.u64 	%rd1, [cuCalcDepthRead_param_2];
	ld.param.u64 	%rd2, [cuCalcDepthRead_param_3];
	ld.param.u64 	%rd3, [cuCalcDepthRead_param_4];
	ld.param.u64 	%rd4, [cuCalcDepthRead_param_5];
	mov.u32 	%r4, %ctaid.x;
	mov.u32 	%r5, %ntid.x;
	mov.u32 	%r6, %tid.x;
	mad.lo.s32 	%r1, %r4, %r5, %r6;
	setp.ne.s32 	%p1, %r1, 0;
	@%p1 bra 	$L__BB1_2;
	cvta.to.global.u64 	%rd5, %rd4;
	mov.b32 	%r7, 0;
	st.global.u32 	[%rd5], %r7;
$L__BB1_2:
	setp.ge.s32 	%p2, %r1, %r3;
	@%p2 bra 	$L__BB1_5;
	cvta.to.global.u64 	%rd6, %rd1;
	mul.wide.s32 	%rd7, %r1, 4;
	add.s64 	%rd8, %rd6, %rd7;
	ld.global.u32 	%r2, [%rd8];
	setp.eq.s32 	%p3, %r2, -1;
	@%p3 bra 	$L__BB1_5;
	cvta.to.global.u64 	%rd9, %rd2;
	mul.wide.s32 	%rd10, %r2, 4;
	add.s64 	%rd11, %rd9, %rd10;
	ld.global.u32 	%r8, [%rd11];
	add.s32 	%r9, %r8, 1;
	cvta.to.global.u64 	%rd12, %rd3;
	add.s64 	%rd14, %rd12, %rd7;
	st.global.u32 	[%rd14], %r9;
$L__BB1_5:
	ret;

}
	// .globl	cuCalcDepthWrite
.visible .entry cuCalcDepthWrite(
	.param .u32 cuCalcDepthWrite_param_0,
	.param .u64 .ptr .align 1 cuCalcDepthWrite_param_1,
	.param .u64 .ptr .align 1 cuCalcDepthWrite_param_2,
	.param .u64 .ptr .align 1 cuCalcDepthWrite_param_3,
	.param .u64 .ptr .align 1 cuCalcDepthWrite_param_4,
	.param .u64 .ptr .align 1 cuCalcDepthWrite_param_5
)
{
	.reg .pred 	%p<4>;
	.reg .b32 	%r<11>;
	.reg .b64 	%rd<14>;

	ld.param.u32 	%r2, [cuCalcDepthWrite_param_0];
	ld.param.u64 	%rd1, [cuCalcDepthWrite_param_2];
	ld.param.u64 	%rd2, [cuCalcDepthWrite_param_3];
	ld.param.u64 	%rd3, [cuCalcDepthWrite_param_4];
	ld.param.u64 	%rd4, [cuCalcDepthWrite_param_5];
	mov.u32 	%r3, %ctaid.x;
	mov.u32 	%r4, %ntid.x;
	mov.u32 	%r5, %tid.x;
	mad.lo.s32 	%r1, %r3, %r4, %r5;
	setp.ne.s32 	%p1, %r1, 0;
	@%p1 bra 	$L__BB2_2;
	cvta.to.global.u64 	%rd5, %rd4;
	mov.b32 	%r6, 0;
	st.global.u32 	[%rd5], %r6;
$L__BB2_2:
	setp.ge.s32 	%p2, %r1, %r2;
	@%p2 bra 	$L__BB2_5;
	cvta.to.global.u64 	%rd6, %rd1;
	mul.wide.s32 	%rd7, %r1, 4;
	add.s64 	%rd8, %rd6, %rd7;
	ld.global.u32 	%r7, [%rd8];
	setp.eq.s32 	%p3, %r7, -1;
	@%p3 bra 	$L__BB2_5;
	cvta.to.global.u64 	%rd9, %rd3;
	add.s64 	%rd11, %rd9, %rd7;
	ld.global.u32 	%r8, [%rd11];
	cvta.to.global.u64 	%rd12, %rd2;
	add.s64 	%rd13, %rd12, %rd7;
	ld.global.u32 	%r9, [%rd13];
	add.s32 	%r10, %r9, %r8;
	st.global.u32 	[%rd13], %r10;
$L__BB2_5:
	ret;

}
	// .globl	cuMoveNextRead
.visible .entry cuMoveNextRead(
	.param .u32 cuMoveNextRead_param_0,
	.param .u64 .ptr .align 1 cuMoveNextRead_param_1,
	.param .u64 .ptr .align 1 cuMoveNextRead_param_2,
	.param .u64 .ptr .align 1 cuMoveNextRead_param_3,
	.param .u64 .ptr .align 1 cuMoveNextRead_param_4,
	.param .u64 .ptr .align 1 cuMoveNextRead_param_5
)
{
	.reg .pred 	%p<3>;
	.reg .b32 	%r<8>;
	.reg .b64 	%rd<11>;

	ld.param.u32 	%r3, [cuMoveNextRead_param_0];
	ld.param.u64 	%rd3, [cuMoveNextRead_param_2];
	ld.param.u64 	%rd2, [cuMoveNextRead_param_4];
	cvta.to.global.u64 	%rd1, %rd3;
	mov.u32 	%r4, %ctaid.x;
	mov.u32 	%r5, %ntid.x;
	mov.u32 	%r6, %tid.x;
	mad.lo.s32 	%r1, %r4, %r5, %r6;
	setp.ge.s32 	%p1, %r1, %r3;
	@%p1 bra 	$L__BB3_3;
	mul.wide.s32 	%rd4, %r1, 4;
	add.s64 	%rd5, %rd1, %rd4;
	ld.global.u32 	%r2, [%rd5];
	setp.eq.s32 	%p2, %r2, -1;
	@%p2 bra 	$L__BB3_3;
	mul.wide.s32 	%rd6, %r2, 4;
	add.s64 	%rd7, %rd1, %rd6;
	ld.global.u32 	%r7, [%rd7];
	cvta.to.global.u64 	%rd8, %rd2;
	add.s64 	%rd10, %rd8, %rd4;
	st.global.u32 	[%rd10], %r7;
$L__BB3_3:
	ret;

}
	// .globl	cuMoveNextWrite
.visible .entry cuMoveNextWrite(
	.param .u32 cuMoveNextWrite_param_0,
	.param .u64 .ptr .align 1 cuMoveNextWrite_param_1,
	.param .u64 .ptr .align 1 cuMoveNextWrite_param_2,
	.param .u64 .ptr .align 1 cuMoveNextWrite_param_3,
	.param .u64 .ptr .align 1 cuMoveNextWrite_param_4,
	.param .u64 .ptr .align 1 cuMoveNextWrite_param_5
)
{
	.reg .pred 	%p<3>;
	.reg .b32 	%r<9>;
	.reg .b64 	%rd<11>;

	ld.param.u32 	%r2, [cuMoveNextWrite_param_0];
	ld.param.u64 	%rd2, [cuMoveNextWrite_param_2];
	ld.param.u64 	%rd3, [cuMoveNextWrite_param_4];
	ld.param.u64 	%rd4, [cuMoveNextWrite_param_5];
	mov.u32 	%r3, %ctaid.x;
	mov.u32 	%r4, %ntid.x;
	mov.u32 	%r5, %tid.x;
	mad.lo.s32 	%r1, %r3, %r4, %r5;
	setp.ge.s32 	%p1, %r1, %r2;
	@%p1 bra 	$L__BB4_3;
	cvta.to.global.u64 	%rd5, %rd2;
	mul.wide.s32 	%rd6, %r1, 4;
	add.s64 	%rd1, %rd5, %rd6;
	ld.global.u32 	%r6, [%rd1];
	setp.eq.s32 	%p2, %r6, -1;
	@%p2 bra 	$L__BB4_3;
	cvta.to.global.u64 	%rd7, %rd3;
	add.s64 	%rd9, %rd7, %rd6;
	ld.global.u32 	%r7, [%rd9];
	st.global.u32 	[%rd1], %r7;
	cvta.to.global.u64 	%rd10, %rd4;
	mov.b32 	%r8, 1;
	st.global.u32 	[%rd10], %r8;
$L__BB4_3:
	ret;

}
	// .globl	cuCalcQueries
.visible .entry cuCalcQueries(
	.param .u32 cuCalcQueries_param_0,
	.param .u64 .ptr .align 1 cuCalcQueries_param_1,
	.param .u64 .ptr .align 1 cuCalcQueries_param_2,
	.param .u64 .ptr .align 1 cuCalcQueries_param_3,
	.param .u64 .ptr .align 1 cuCalcQueries_param_4
)
{
	.reg .pred 	%p<8>;
	.reg .b32 	%r<36>;
	.reg .b64 	%rd<37>;

	ld.param.u32 	%r23, [cuCalcQueries_param_0];
	ld.param.u64 	%rd12, [cuCalcQueries_param_1];
	ld.param.u64 	%rd13, [cuCalcQueries_param_2];
	ld.param.u64 	%rd10, [cuCalcQueries_param_3];
	ld.param.u64 	%rd11, [cuCalcQueries_param_4];
	cvta.to.global.u64 	%rd1, %rd12;
	cvta.to.global.u64 	%rd2, %rd13;
	mov.u32 	%r24, %ctaid.x;
	mov.u32 	%r25, %ntid.x;
	mov.u32 	%r26, %tid.x;
	mad.lo.s32 	%r1, %r24, %r25, %r26;
	setp.ge.s32 	%p1, %r1, %r23;
	@%p1 bra 	$L__BB5_7;
	cvta.to.global.u64 	%rd14, %rd11;
	cvta.to.global.u64 	%rd15, %rd10;
	shl.b32 	%r27, %r1, 1;
	mul.wide.s32 	%rd16, %r27, 4;
	add.s64 	%rd17, %rd15, %rd16;
	ld.global.u32 	%r28, [%rd17];
	cvt.s64.s32 	%rd36, %r28;
	ld.global.u32 	%r29, [%rd17+4];
	cvt.s64.s32 	%rd35, %r29;
	setp.ne.s32 	%p2, %r28, %r29;
	mul.wide.s32 	%rd18, %r1, 4;
	add.s64 	%rd5, %rd14, %rd18;
	@%p2 bra 	$L__BB5_3;
	st.global.u32 	[%rd5], %r28;
$L__BB5_3:
	shl.b64 	%rd19, %rd36, 2;
	add.s64 	%rd20, %rd2, %rd19;
	ld.global.u32 	%r31, [%rd20];
	shl.b64 	%rd21, %rd35, 2;
	add.s64 	%rd22, %rd2, %rd21;
	ld.global.u32 	%r30, [%rd22];
	setp.eq.s32 	%p3, %r31, %r30;
	@%p3 bra 	$L__BB5_4;
	bra.uni 	$L__BB5_8;
$L__BB5_4:
	setp.eq.s32 	%p6, %r28, %r29;
	@%p6 bra 	$L__BB5_6;
$L__BB5_5:
	mul.wide.s32 	%rd31, %r28, 4;
	add.s64 	%rd32, %rd1, %rd31;
	ld.global.u32 	%r28, [%rd32];
	mul.wide.s32 	%rd33, %r29, 4;
	add.s64 	%rd34, %rd1, %rd33;
	ld.global.u32 	%r29, [%rd34];
	setp.ne.s32 	%p7, %r28, %r29;
	@%p7 bra 	$L__BB5_5;
$L__BB5_6:
	st.global.u32 	[%rd5], %r28;
$L__BB5_7:
	ret;
$L__BB5_8:
	setp.le.s32 	%p4, %r31, %r30;
	@%p4 bra 	$L__BB5_10;
	shl.b64 	%rd25, %rd36, 2;
	add.s64 	%rd26, %rd1, %rd25;
	ld.global.u32 	%r28, [%rd26];
	bra.uni 	$L__BB5_11;
$L__BB5_10:
	shl.b64 	%rd23, %rd35, 2;
	add.s64 	%rd24, %rd1, %rd23;
	ld.global.u32 	%r29, [%rd24];
$L__BB5_11:
	cvt.s64.s32 	%rd36, %r28;
	mul.wide.s32 	%rd27, %r28, 4;
	add.s64 	%rd28, %rd2, %rd27;
	ld.global.u32 	%r31, [%rd28];
	cvt.s64.s32 	%rd35, %r29;
	mul.wide.s32 	%rd29, %r29, 4;
	add.s64 	%rd30, %rd2, %rd29;
	ld.global.u32 	%r30, [%rd30];
	setp.eq.s32 	%p5, %r31, %r30;
	@%p5 bra 	$L__BB5_4;
	bra.uni 	$L__BB5_8;

}


// ===== COMPILED SASS (sm_100) =====

	.target	sm_100

	.elftype	@"ET_EXEC"


//--------------------- .note.nv.tkinfo           --------------------------
	.section	.note.nv.tkinfo,"",@"SHT_NOTE"
	.sectionflags	@"SHF_NOTE_NV_TKINFO"
	.tkinfo
        /*0018*/ 	.word	0x00000002
        /*0030*/ 	.string	""
        /*0030*/ 	.string	"ptxas"
        /*0030*/ 	.string	"Cuda compilation tools, release 13.0, V13.0.88"
        /*0030*/ 	.string	"Build cuda_13.0.r13.0/compiler.36424714_0"
        /*0030*/ 	.string	"-arch sm_100 -m 64 "



//--------------------- .note.nv.cuinfo           --------------------------
	.section	.note.nv.cuinfo,"",@"SHT_NOTE"
	.sectionflags	@"SHF_NOTE_NV_CUINFO"
        /*0018*/ 	.short	0x0002
        /*001a*/ 	.short	0x0064
        /*001c*/ 	.short	0x0082
	.zero		2


//--------------------- .nv.info                  --------------------------
	.section	.nv.info,"",@"SHT_CUDA_INFO"
	.align	4


	//----- nvinfo : EIATTR_REGCOUNT
	.align		4
        /*0000*/ 	.byte	0x04, 0x2f
        /*0002*/ 	.short	(.L_1 - .L_0)
	.align		4
.L_0:
        /*0004*/ 	.word	index@(cuInit)
        /*0008*/ 	.word	0x0000000c


	//----- nvinfo : EIATTR_FRAME_SIZE
	.align		4
.L_1:
        /*000c*/ 	.byte	0x04, 0x11
        /*000e*/ 	.short	(.L_3 - .L_2)
	.align		4
.L_2:
        /*0010*/ 	.word	index@(cuInit)
        /*0014*/ 	.word	0x00000000


	//----- nvinfo : EIATTR_REGCOUNT
	.align		4
.L_3:
        /*0018*/ 	.byte	0x04, 0x2f
        /*001a*/ 	.short	(.L_5 - .L_4)
	.align		4
.L_4:
        /*001c*/ 	.word	index@(cuCalcDepthRead)
        /*0020*/ 	.word	0x0000000a


	//----- nvinfo : EIATTR_FRAME_SIZE
	.align		4
.L_5:
        /*0024*/ 	.byte	0x04, 0x11
        /*0026*/ 	.short	(.L_7 - .L_6)
	.align		4
.L_6:
        /*0028*/ 	.word	index@(cuCalcDepthRead)
        /*002c*/ 	.word	0x00000000


	//----- nvinfo : EIATTR_REGCOUNT
	.align		4
.L_7:
        /*0030*/ 	.byte	0x04, 0x2f
        /*0032*/ 	.short	(.L_9 - .L_8)
	.align		4
.L_8:
        /*0034*/ 	.word	index@(cuCalcDepthWrite)
        /*0038*/ 	.word	0x0000000a


	//----- nvinfo : EIATTR_FRAME_SIZE
	.align		4
.L_9:
        /*003c*/ 	.byte	0x04, 0x11
        /*003e*/ 	.short	(.L_11 - .L_10)
	.align		4
.L_10:
        /*0040*/ 	.word	index@(cuCalcDepthWrite)
        /*0044*/ 	.word	0x00000000


	//----- nvinfo : EIATTR_REGCOUNT
	.align		4
.L_11:
        /*0048*/ 	.byte	0x04, 0x2f
        /*004a*/ 	.short	(.L_13 - .L_12)
	.align		4
.L_12:
        /*004c*/ 	.word	index@(cuMoveNextRead)
        /*0050*/ 	.word	0x0000000a


	//----- nvinfo : EIATTR_FRAME_SIZE
	.align		4
.L_13:
        /*0054*/ 	.byte	0x04, 0x11
        /*0056*/ 	.short	(.L_15 - .L_14)
	.align		4
.L_14:
        /*0058*/ 	.word	index@(cuMoveNextRead)
        /*005c*/ 	.word	0x00000000


	//----- nvinfo : EIATTR_REGCOUNT
	.align		4
.L_15:
        /*0060*/ 	.byte	0x04, 0x2f
        /*0062*/ 	.short	(.L_17 - .L_16)
	.align		4
.L_16:
        /*0064*/ 	.word	index@(cuMoveNextWrite)
        /*0068*/ 	.word	0x0000000c


	//----- nvinfo : EIATTR_FRAME_SIZE
	.align		4
.L_17:
        /*006c*/ 	.byte	0x04, 0x11
        /*006e*/ 	.short	(.L_19 - .L_18)
	.align		4
.L_18:
        /*0070*/ 	.word	index@(cuMoveNextWrite)
        /*0074*/ 	.word	0x00000000


	//----- nvinfo : EIATTR_REGCOUNT
	.align		4
.L_19:
        /*0078*/ 	.byte	0x04, 0x2f
        /*007a*/ 	.short	(.L_21 - .L_20)
	.align		4
.L_20:
        /*007c*/ 	.word	index@(cuCalcQueries)
        /*0080*/ 	.word	0x00000014


	//----- nvinfo : EIATTR_FRAME_SIZE
	.align		4
.L_21:
        /*0084*/ 	.byte	0x04, 0x11
        /*0086*/ 	.short	(.L_23 - .L_22)
	.align		4
.L_22:
        /*0088*/ 	.word	index@(cuCalcQueries)
        /*008c*/ 	.word	0x00000000


	//----- nvinfo : EIATTR_MIN_STACK_SIZE
	.align		4
.L_23:
        /*0090*/ 	.byte	0x04, 0x12
        /*0092*/ 	.short	(.L_25 - .L_24)
	.align		4
.L_24:
        /*0094*/ 	.word	index@(cuCalcQueries)
        /*0098*/ 	.word	0x00000000


	//----- nvinfo : EIATTR_MIN_STACK_SIZE
	.align		4
.L_25:
        /*009c*/ 	.byte	0x04, 0x12
        /*009e*/ 	.short	(.L_27 - .L_26)
	.align		4
.L_26:
        /*00a0*/ 	.word	index@(cuMoveNextWrite)
        /*00a4*/ 	.word	0x00000000


	//----- nvinfo : EIATTR_MIN_STACK_SIZE
	.align		4
.L_27:
        /*00a8*/ 	.byte	0x04, 0x12
        /*00aa*/ 	.short	(.L_29 - .L_28)
	.align		4
.L_28:
        /*00ac*/ 	.word	index@(cuMoveNextRead)
        /*00b0*/ 	.word	0x00000000


	//----- nvinfo : EIATTR_MIN_STACK_SIZE
	.align		4
.L_29:
        /*00b4*/ 	.byte	0x04, 0x12
        /*00b6*/ 	.short	(.L_31 - .L_30)
	.align		4
.L_30:
        /*00b8*/ 	.word	index@(cuCalcDepthWrite)
        /*00bc*/ 	.word	0x00000000


	//----- nvinfo : EIATTR_MIN_STACK_SIZE
	.align		4
.L_31:
        /*00c0*/ 	.byte	0x04, 0x12
        /*00c2*/ 	.short	(.L_33 - .L_32)
	.align		4
.L_32:
        /*00c4*/ 	.word	index@(cuCalcDepthRead)
        /*00c8*/ 	.word	0x00000000


	//----- nvinfo : EIATTR_MIN_STACK_SIZE
	.align		4
.L_33:
        /*00cc*/ 	.byte	0x04, 0x12
        /*00ce*/ 	.short	(.L_35 - .L_34)
	.align		4
.L_34:
        /*00d0*/ 	.word	index@(cuInit)
        /*00d4*/ 	.word	0x00000000
.L_35:


//--------------------- .nv.compat                --------------------------
	.section	.nv.compat,"",@"SHT_CUDA_COMPAT_INFO"
	.align	4
        /*0000*/ 	.byte	0x02, 0x09, 0x00, 0x00, 0x02, 0x02, 0x01, 0x00, 0x02, 0x05, 0x05, 0x00, 0x03, 0x07, 0x01, 0x01
        /*0010*/ 	.byte	0x02, 0x03, 0x00, 0x00, 0x02, 0x06, 0x01, 0x00, 0x04, 0x0b, 0x08, 0x00, 0x09, 0x00, 0x00, 0x00
        /*0020*/ 	.byte	0x00, 0x00, 0x00, 0x00


//--------------------- .nv.info.cuCalcQueries    --------------------------
	.section	.nv.info.cuCalcQueries,"",@"SHT_CUDA_INFO"
	.sectionflags	@""
	.align	4


	//----- nvinfo : EIATTR_CUDA_API_VERSION
	.align		4
        /*0000*/ 	.byte	0x04, 0x37
        /*0002*/ 	.short	(.L_37 - .L_36)
.L_36:
        /*0004*/ 	.word	0x00000082


	//----- nvinfo : EIATTR_KPARAM_INFO
	.align		4
.L_37:
        /*0008*/ 	.byte	0x04, 0x17
        /*000a*/ 	.short	(.L_39 - .L_38)
.L_38:
        /*000c*/ 	.word	0x00000000
        /*0010*/ 	.short	0x0004
        /*0012*/ 	.short	0x0020
        /*0014*/ 	.byte	0x00, 0xf5, 0x21, 0x00


	//----- nvinfo : EIATTR_KPARAM_INFO
	.align		4
.L_39:
        /*0018*/ 	.byte	0x04, 0x17
        /*001a*/ 	.short	(.L_41 - .L_40)
.L_40:
        /*001c*/ 	.word	0x00000000
        /*0020*/ 	.short	0x0003
        /*0022*/ 	.short	0x0018
        /*0024*/ 	.byte	0x00, 0xf5, 0x21, 0x00


	//----- nvinfo : EIATTR_KPARAM_INFO
	.align		4
.L_41:
        /*0028*/ 	.byte	0x04, 0x17
        /*002a*/ 	.short	(.L_43 - .L_42)
.L_42:
        /*002c*/ 	.word	0x00000000
        /*0030*/ 	.short	0x0002
        /*0032*/ 	.short	0x0010
        /*0034*/ 	.byte	0x00, 0xf5, 0x21, 0x00


	//----- nvinfo : EIATTR_KPARAM_INFO
	.align		4
.L_43:
        /*0038*/ 	.byte	0x04, 0x17
        /*003a*/ 	.short	(.L_45 - .L_44)
.L_44:
        /*003c*/ 	.word	0x00000000
        /*0040*/ 	.short	0x0001
        /*0042*/ 	.short	0x0008
        /*0044*/ 	.byte	0x00, 0xf5, 0x21, 0x00


	//----- nvinfo : EIATTR_KPARAM_INFO
	.align		4
.L_45:
        /*0048*/ 	.byte	0x04, 0x17
        /*004a*/ 	.short	(.L_47 - .L_46)
.L_46:
        /*004c*/ 	.word	0x00000000
        /*0050*/ 	.short	0x0000
        /*0052*/ 	.short	0x0000
        /*0054*/ 	.byte	0x00, 0xf0, 0x11, 0x00


	//----- nvinfo : EIATTR_SPARSE_MMA_MASK
	.align		4
.L_47:
        /*0058*/ 	.byte	0x03, 0x50
        /*005a*/ 	.short	0x0000


	//----- nvinfo : EIATTR_MAXREG_COUNT
	.align		4
        /*005c*/ 	.byte	0x03, 0x1b
        /*005e*/ 	.short	0x00ff


	//----- nvinfo : EIATTR_MERCURY_ISA_VERSION
	.align		4
        /*0060*/ 	.byte	0x03, 0x5f
        /*0062*/ 	.short	0x0101


	//----- nvinfo : EIATTR_VRC_CTA_INIT_COUNT
	.align		4
        /*0064*/ 	.byte	0x02, 0x4a
	.zero		1
	.zero		1


	//----- nvinfo : EIATTR_EXIT_INSTR_OFFSETS
	.align		4
        /*0068*/ 	.byte	0x04, 0x1c
        /*006a*/ 	.short	(.L_49 - .L_48)


	//   ....[0]....
.L_48:
        /*006c*/ 	.word	0x00000070


	//   ....[1]....
        /*0070*/ 	.word	0x000003c0


	//----- nvinfo : EIATTR_CRS_STACK_SIZE
	.align		4
.L_49:
        /*0074*/ 	.byte	0x04, 0x1e
        /*0076*/ 	.short	(.L_51 - .L_50)
.L_50:
        /*0078*/ 	.word	0x00000000


	//----- nvinfo : EIATTR_CBANK_PARAM_SIZE
	.align		4
.L_51:
        /*007c*/ 	.byte	0x03, 0x19
        /*007e*/ 	.short	0x0028


	//----- nvinfo : EIATTR_PARAM_CBANK
	.align		4
        /*0080*/ 	.byte	0x04, 0x0a
        /*0082*/ 	.short	(.L_53 - .L_52)
	.align		4
.L_52:
        /*0084*/ 	.word	index@(.nv.constant0.cuCalcQueries)
        /*0088*/ 	.short	0x0380
        /*008a*/ 	.short	0x0028


	//----- nvinfo : EIATTR_SW_WAR
	.align		4
.L_53:
        /*008c*/ 	.byte	0x04, 0x36
        /*008e*/ 	.short	(.L_55 - .L_54)
.L_54:
        /*0090*/ 	.word	0x00000008
.L_55:


//--------------------- .nv.info.cuMoveNextWrite  --------------------------
	.section	.nv.info.cuMoveNextWrite,"",@"SHT_CUDA_INFO"
	.sectionflags	@""
	.align	4


	//----- nvinfo : EIATTR_CUDA_API_VERSION
	.align		4
        /*0000*/ 	.byte	0x04, 0x37
        /*0002*/ 	.short	(.L_57 - .L_56)
.L_56:
        /*0004*/ 	.word	0x00000082


	//----- nvinfo : EIATTR_KPARAM_INFO
	.align		4
.L_57:
        /*0008*/ 	.byte	0x04, 0x17
        /*000a*/ 	.short	(.L_59 - .L_58)
.L_58:
        /*000c*/ 	.word	0x00000000
        /*0010*/ 	.short	0x0005
        /*0012*/ 	.short	0x0028
        /*0014*/ 	.byte	0x00, 0xf5, 0x21, 0x00


	//----- nvinfo : EIATTR_KPARAM_INFO
	.align		4
.L_59:
        /*0018*/ 	.byte	0x04, 0x17
        /*001a*/ 	.short	(.L_61 - .L_60)
.L_60:
        /*001c*/ 	.word	0x00000000
        /*0020*/ 	.short	0x0004
        /*0022*/ 	.short	0x0020
        /*0024*/ 	.byte	0x00, 0xf5, 0x21, 0x00


	//----- nvinfo : EIATTR_KPARAM_INFO
	.align		4
.L_61:
        /*0028*/ 	.byte	0x04, 0x17
        /*002a*/ 	.short	(.L_63 - .L_62)
.L_62:
        /*002c*/ 	.word	0x00000000
        /*0030*/ 	.short	0x0003
        /*0032*/ 	.short	0x0018
        /*0034*/ 	.byte	0x00, 0xf5, 0x21, 0x00


	//----- nvinfo : EIATTR_KPARAM_INFO
	.align		4
.L_63:
        /*0038*/ 	.byte	0x04, 0x17
        /*003a*/ 	.short	(.L_65 - .L_64)
.L_64:
        /*003c*/ 	.word	0x00000000
        /*0040*/ 	.short	0x0002
        /*0042*/ 	.short	0x0010
        /*0044*/ 	.byte	0x00, 0xf5, 0x21, 0x00


	//----- nvinfo : EIATTR_KPARAM_INFO
	.align		4
.L_65:
        /*0048*/ 	.byte	0x04, 0x17
        /*004a*/ 	.short	(.L_67 - .L_66)
.L_66:
        /*004c*/ 	.word	0x00000000
        /*0050*/ 	.short	0x0001
        /*0052*/ 	.short	0x0008
        /*0054*/ 	.byte	0x00, 0xf5, 0x21, 0x00


	//----- nvinfo : EIATTR_KPARAM_INFO
	.align		4
.L_67:
        /*0058*/ 	.byte	0x04, 0x17
        /*005a*/ 	.short	(.L_69 - .L_68)
.L_68:
        /*005c*/ 	.word	0x00000000
        /*0060*/ 	.short	0x0000
        /*0062*/ 	.short	0x0000
        /*0064*/ 	.byte	0x00, 0xf0, 0x11, 0x00


	//----- nvinfo : EIATTR_SPARSE_MMA_MASK
	.align		4
.L_69:
        /*0068*/ 	.byte	0x03, 0x50
        /*006a*/ 	.short	0x0000


	//----- nvinfo : EIATTR_MAXREG_COUNT
	.align		4
        /*006c*/ 	.byte	0x03, 0x1b
        /*006e*/ 	.short	0x00ff


	//----- nvinfo : EIATTR_MERCURY_ISA_VERSION
	.align		4
        /*0070*/ 	.byte	0x03, 0x5f
        /*0072*/ 	.short	0x0101


	//----- nvinfo : EIATTR_VRC_CTA_INIT_COUNT
	.align		4
        /*0074*/ 	.byte	0x02, 0x4a
	.zero		1
	.zero		1


	//----- nvinfo : EIATTR_EXIT_INSTR_OFFSETS
	.align		4
        /*0078*/ 	.byte	0x04, 0x1c
        /*007a*/ 	.short	(.L_71 - .L_70)


	//   ....[0]....
.L_70:
        /*007c*/ 	.word	0x00000070


	//   ....[1]....
        /*0080*/ 	.word	0x000000d0


	//   ....[2]....
        /*0084*/ 	.word	0x00000150


	//----- nvinfo : EIATTR_CBANK_PARAM_SIZE
	.align		4
.L_71:
        /*0088*/ 	.byte	0x03, 0x19
        /*008a*/ 	.short	0x0030


	//----- nvinfo : EIATTR_PARAM_CBANK
	.align		4
        /*008c*/ 	.byte	0x04, 0x0a
        /*008e*/ 	.short	(.L_73 - .L_72)
	.align		4
.L_72:
        /*0090*/ 	.word	index@(.nv.constant0.cuMoveNextWrite)
        /*0094*/ 	.short	0x0380
        /*0096*/ 	.short	0x0030


	//----- nvinfo : EIATTR_SW_WAR
	.align		4
.L_73:
        /*0098*/ 	.byte	0x04, 0x36
        /*009a*/ 	.short	(.L_75 - .L_74)
.L_74:
        /*009c*/ 	.word	0x00000008
.L_75:


//--------------------- .nv.info.cuMoveNextRead   --------------------------
	.section	.nv.info.cuMoveNextRead,"",@"SHT_CUDA_INFO"
	.sectionflags	@""
	.align	4


	//----- nvinfo : EIATTR_CUDA_API_VERSION
	.align		4
        /*0000*/ 	.byte	0x04, 0x37
        /*0002*/ 	.short	(.L_77 - .L_76)
.L_76:
        /*0004*/ 	.word	0x00000082


	//----- nvinfo : EIATTR_KPARAM_INFO
	.align		4
.L_77:
        /*0008*/ 	.byte	0x04, 0x17
        /*000a*/ 	.short	(.L_79 - .L_78)
.L_78:
        /*000c*/ 	.word	0x00000000
        /*0010*/ 	.short	0x0005
        /*0012*/ 	.short	0x0028
        /*0014*/ 	.byte	0x00, 0xf5, 0x21, 0x00


	//----- nvinfo : EIATTR_KPARAM_INFO
	.align		4
.L_79:
        /*0018*/ 	.byte	0x04, 0x17
        /*001a*/ 	.short	(.L_81 - .L_80)
.L_80:
        /*001c*/ 	.word	0x00000000
        /*0020*/ 	.short	0x0004
        /*0022*/ 	.short	0x0020
        /*0024*/ 	.byte	0x00, 0xf5, 0x21, 0x00


	//----- nvinfo : EIATTR_KPARAM_INFO
	.align		4
.L_81:
        /*0028*/ 	.byte	0x04, 0x17
        /*002a*/ 	.short	(.L_83 - .L_82)
.L_82:
        /*002c*/ 	.word	0x00000000
        /*0030*/ 	.short	0x0003
        /*0032*/ 	.short	0x0018
        /*0034*/ 	.byte	0x00, 0xf5, 0x21, 0x00


	//----- nvinfo : EIATTR_KPARAM_INFO
	.align		4
.L_83:
        /*0038*/ 	.byte	0x04, 0x17
        /*003a*/ 	.short	(.L_85 - .L_84)
.L_84:
        /*003c*/ 	.word	0x00000000
        /*0040*/ 	.short	0x0002
        /*0042*/ 	.short	0x0010
        /*0044*/ 	.byte	0x00, 0xf5, 0x21, 0x00


	//----- nvinfo : EIATTR_KPARAM_INFO
	.align		4
.L_85:
        /*0048*/ 	.byte	0x04, 0x17
        /*004a*/ 	.short	(.L_87 - .L_86)
.L_86:
        /*004c*/ 	.word	0x00000000
        /*0050*/ 	.short	0x0001
        /*0052*/ 	.short	0x0008
        /*0054*/ 	.byte	0x00, 0xf5, 0x21, 0x00


	//----- nvinfo : EIATTR_KPARAM_INFO
	.align		4
.L_87:
        /*0058*/ 	.byte	0x04, 0x17
        /*005a*/ 	.short	(.L_89 - .L_88)
.L_88:
        /*005c*/ 	.word	0x00000000
        /*0060*/ 	.short	0x0000
        /*0062*/ 	.short	0x0000
        /*0064*/ 	.byte	0x00, 0xf0, 0x11, 0x00


	//----- nvinfo : EIATTR_SPARSE_MMA_MASK
	.align		4
.L_89:
        /*0068*/ 	.byte	0x03, 0x50
        /*006a*/ 	.short	0x0000


	//----- nvinfo : EIATTR_MAXREG_COUNT
	.align		4
        /*006c*/ 	.byte	0x03, 0x1b
        /*006e*/ 	.short	0x00ff


	//----- nvinfo : EIATTR_MERCURY_ISA_VERSION
	.align		4
        /*0070*/ 	.byte	0x03, 0x5f
        /*0072*/ 	.short	0x0101


	//----- nvinfo : EIATTR_VRC_CTA_INIT_COUNT
	.align		4
        /*0074*/ 	.byte	0x02, 0x4a
	.zero		1
	.zero		1


	//----- nvinfo : EIATTR_EXIT_INSTR_OFFSETS
	.align		4
        /*0078*/ 	.byte	0x04, 0x1c
        /*007a*/ 	.short	(.L_91 - .L_90)


	//   ....[0]....
.L_90:
        /*007c*/ 	.word	0x00000070


	//   ....[1]....
        /*0080*/ 	.word	0x000000d0


	//   ....[2]....
        /*0084*/ 	.word	0x00000130


	//----- nvinfo : EIATTR_CBANK_PARAM_SIZE
	.align		4
.L_91:
        /*0088*/ 	.byte	0x03, 0x19
        /*008a*/ 	.short	0x0030


	//----- nvinfo : EIATTR_PARAM_CBANK
	.align		4
        /*008c*/ 	.byte	0x04, 0x0a
        /*008e*/ 	.short	(.L_93 - .L_92)
	.align		4
.L_92:
        /*0090*/ 	.word	index@(.nv.constant0.cuMoveNextRead)
        /*0094*/ 	.short	0x0380
        /*0096*/ 	.short	0x0030


	//----- nvinfo : EIATTR_SW_WAR
	.align		4
.L_93:
        /*0098*/ 	.byte	0x04, 0x36
        /*009a*/ 	.short	(.L_95 - .L_94)
.L_94:
        /*009c*/ 	.word	0x00000008
.L_95:


//--------------------- .nv.info.cuCalcDepthWrite --------------------------
	.section	.nv.info.cuCalcDepthWrite,"",@"SHT_CUDA_INFO"
	.sectionflags	@""
	.align	4


	//----- nvinfo : EIATTR_CUDA_API_VERSION
	.align		4
        /*0000*/ 	.byte	0x04, 0x37
        /*0002*/ 	.short	(.L_97 - .L_96)
.L_96:
        /*0004*/ 	.word	0x00000082


	//----- nvinfo : EIATTR_KPARAM_INFO
	.align		4
.L_97:
        /*0008*/ 	.byte	0x04, 0x17
        /*000a*/ 	.short	(.L_99 - .L_98)
.L_98:
        /*000c*/ 	.word	0x00000000
        /*0010*/ 	.short	0x0005
        /*0012*/ 	.short	0x0028
        /*0014*/ 	.byte	0x00, 0xf5, 0x21, 0x00


	//----- nvinfo : EIATTR_KPARAM_INFO
	.align		4
.L_99:
        /*0018*/ 	.byte	0x04, 0x17
        /*001a*/ 	.short	(.L_101 - .L_100)
.L_100:
        /*001c*/ 	.word	0x00000000
        /*0020*/ 	.short	0x0004
        /*0022*/ 	.short	0x0020
        /*0024*/ 	.byte	0x00, 0xf5, 0x21, 0x00


	//----- nvinfo : EIATTR_KPARAM_INFO
	.align		4
.L_101:
        /*0028*/ 	.byte	0x04, 0x17
        /*002a*/ 	.short	(.L_103 - .L_102)
.L_102:
        /*002c*/ 	.word	0x00000000
        /*0030*/ 	.short	0x0003
        /*0032*/ 	.short	0x0018
        /*0034*/ 	.byte	0x00, 0xf5, 0x21, 0x00


	//----- nvinfo : EIATTR_KPARAM_INFO
	.align		4
.L_103:
        /*0038*/ 	.byte	0x04, 0x17
        /*003a*/ 	.short	(.L_105 - .L_104)
.L_104:
        /*003c*/ 	.word	0x00000000
        /*0040*/ 	.short	0x0002
        /*0042*/ 	.short	0x0010
        /*0044*/ 	.byte	0x00, 0xf5, 0x21, 0x00


	//----- nvinfo : EIATTR_KPARAM_INFO
	.align		4
.L_105:
        /*0048*/ 	.byte	0x04, 0x17
        /*004a*/ 	.short	(.L_107 - .L_106)
.L_106:
        /*004c*/ 	.word	0x00000000
        /*0050*/ 	.short	0x0001
        /*0052*/ 	.short	0x0008
        /*0054*/ 	.byte	0x00, 0xf5, 0x21, 0x00


	//----- nvinfo : EIATTR_KPARAM_INFO
	.align		4
.L_107:
        /*0058*/ 	.byte	0x04, 0x17
        /*005a*/ 	.short	(.L_109 - .L_108)
.L_108:
        /*005c*/ 	.word	0x00000000
        /*0060*/ 	.short	0x0000
        /*0062*/ 	.short	0x0000
        /*0064*/ 	.byte	0x00, 0xf0, 0x11, 0x00


	//----- nvinfo : EIATTR_SPARSE_MMA_MASK
	.align		4
.L_109:
        /*0068*/ 	.byte	0x03, 0x50
        /*006a*/ 	.short	0x0000


	//----- nvinfo : EIATTR_MAXREG_COUNT
	.align		4
        /*006c*/ 	.byte	0x03, 0x1b
        /*006e*/ 	.short	0x00ff


	//----- nvinfo : EIATTR_MERCURY_ISA_VERSION
	.align		4
        /*0070*/ 	.byte	0x03, 0x5f
        /*0072*/ 	.short	0x0101


	//----- nvinfo : EIATTR_VRC_CTA_INIT_COUNT
	.align		4
        /*0074*/ 	.byte	0x02, 0x4a
	.zero		1
	.zero		1


	//----- nvinfo : EIATTR_EXIT_INSTR_OFFSETS
	.align		4
        /*0078*/ 	.byte	0x04, 0x1c
        /*007a*/ 	.short	(.L_111 - .L_110)


	//   ....[0]....
.L_110:
        /*007c*/ 	.word	0x000000b0


	//   ....[1]....
        /*0080*/ 	.word	0x00000100


	//   ....[2]....
        /*0084*/ 	.word	0x00000190


	//----- nvinfo : EIATTR_CBANK_PARAM_SIZE
	.align		4
.L_111:
        /*0088*/ 	.byte	0x03, 0x19
        /*008a*/ 	.short	0x0030


	//----- nvinfo : EIATTR_PARAM_CBANK
	.align		4
        /*008c*/ 	.byte	0x04, 0x0a
        /*008e*/ 	.short	(.L_113 - .L_112)
	.align		4
.L_112:
        /*0090*/ 	.word	index@(.nv.constant0.cuCalcDepthWrite)
        /*0094*/ 	.short	0x0380
        /*0096*/ 	.short	0x0030


	//----- nvinfo : EIATTR_SW_WAR
	.align		4
.L_113:
        /*0098*/ 	.byte	0x04, 0x36
        /*009a*/ 	.short	(.L_115 - .L_114)
.L_114:
        /*009c*/ 	.word	0x00000008
.L_115:


//--------------------- .nv.info.cuCalcDepthRead  --------------------------
	.section	.nv.info.cuCalcDepthRead,"",@"SHT_CUDA_INFO"
	.sectionflags	@""
	.align	4


	//----- nvinfo : EIATTR_CUDA_API_VERSION
	.align		4
        /*0000*/ 	.byte	0x04, 0x37
        /*0002*/ 	.short	(.L_117 - .L_116)
.L_116:
        /*0004*/ 	.word	0x00000082


	//----- nvinfo : EIATTR_KPARAM_INFO
	.align		4
.L_117:
        /*0008*/ 	.byte	0x04, 0x17
        /*000a*/ 	.short	(.L_119 - .L_118)
.L_118:
        /*000c*/ 	.word	0x00000000
        /*0010*/ 	.short	0x0005
        /*0012*/ 	.short	0x0028
        /*0014*/ 	.byte	0x00, 0xf5, 0x21, 0x00


	//----- nvinfo : EIATTR_KPARAM_INFO
	.align		4
.L_119:
        /*0018*/ 	.byte	0x04, 0x17
        /*001a*/ 	.short	(.L_121 - .L_120)
.L_120:
        /*001c*/ 	.word	0x00000000
        /*0020*/ 	.short	0x0004
        /*0022*/ 	.short	0x0020
        /*0024*/ 	.byte	0x00, 0xf5, 0x21, 0x00


	//----- nvinfo : EIATTR_KPARAM_INFO
	.align		4
.L_121:
        /*0028*/ 	.byte	0x04, 0x17
        /*002a*/ 	.short	(.L_123 - .L_122)
.L_122:
        /*002c*/ 	.word	0x00000000
        /*0030*/ 	.short	0x0003
        /*0032*/ 	.short	0x0018
        /*0034*/ 	.byte	0x00, 0xf5, 0x21, 0x00


	//----- nvinfo : EIATTR_KPARAM_INFO
	.align		4
.L_123:
        /*0038*/ 	.byte	0x04, 0x17
        /*003a*/ 	.short	(.L_125 - .L_124)
.L_124:
        /*003c*/ 	.word	0x00000000
        /*0040*/ 	.short	0x0002
        /*0042*/ 	.short	0x0010
        /*0044*/ 	.byte	0x00, 0xf5, 0x21, 0x00


	//----- nvinfo : EIATTR_KPARAM_INFO
	.align		4
.L_125:
        /*0048*/ 	.byte	0x04, 0x17
        /*004a*/ 	.short	(.L_127 - .L_126)
.L_126:
        /*004c*/ 	.word	0x00000000
        /*0050*/ 	.short	0x0001
        /*0052*/ 	.short	0x0008
        /*0054*/ 	.byte	0x00, 0xf5, 0x21, 0x00


	//----- nvinfo : EIATTR_KPARAM_INFO
	.align		4
.L_127:
        /*0058*/ 	.byte	0x04, 0x17
        /*005a*/ 	.short	(.L_129 - .L_128)
.L_128:
        /*005c*/ 	.word	0x00000000
        /*0060*/ 	.short	0x0000
        /*0062*/ 	.short	0x0000
        /*0064*/ 	.byte	0x00, 0xf0, 0x11, 0x00


	//----- nvinfo : EIATTR_SPARSE_MMA_MASK
	.align		4
.L_129:
        /*0068*/ 	.byte	0x03, 0x50
        /*006a*/ 	.short	0x0000


	//----- nvinfo : EIATTR_MAXREG_COUNT
	.align		4
        /*006c*/ 	.byte	0x03, 0x1b
        /*006e*/ 	.short	0x00ff


	//----- nvinfo : EIATTR_MERCURY_ISA_VERSION
	.align		4
        /*0070*/ 	.byte	0x03, 0x5f
        /*0072*/ 	.short	0x0101


	//----- nvinfo : EIATTR_VRC_CTA_INIT_COUNT
	.align		4
        /*0074*/ 	.byte	0x02, 0x4a
	.zero		1
	.zero		1


	//----- nvinfo : EIATTR_EXIT_INSTR_OFFSETS
	.align		4
        /*0078*/ 	.byte	0x04, 0x1c
        /*007a*/ 	.short	(.L_131 - .L_130)


	//   ....[0]....
.L_130:
        /*007c*/ 	.word	0x000000b0


	//   ....[1]....
        /*0080*/ 	.word	0x00000100


	//   ....[2]....
        /*0084*/ 	.word	0x00000180


	//----- nvinfo : EIATTR_CBANK_PARAM_SIZE
	.align		4
.L_131:
        /*0088*/ 	.byte	0x03, 0x19
        /*008a*/ 	.short	0x0030


	//----- nvinfo : EIATTR_PARAM_CBANK
	.align		4
        /*008c*/ 	.byte	0x04, 0x0a
        /*008e*/ 	.short	(.L_133 - .L_132)
	.align		4
.L_132:
        /*0090*/ 	.word	index@(.nv.constant0.cuCalcDepthRead)
        /*0094*/ 	.short	0x0380
        /*0096*/ 	.short	0x0030


	//----- nvinfo : EIATTR_SW_WAR
	.align		4
.L_133:
        /*0098*/ 	.byte	0x04, 0x36
        /*009a*/ 	.short	(.L_135 - .L_134)
.L_134:
        /*009c*/ 	.word	0x00000008
.L_135:


//--------------------- .nv.info.cuInit           --------------------------
	.section	.nv.info.cuInit,"",@"SHT_CUDA_INFO"
	.sectionflags	@""
	.align	4


	//----- nvinfo : EIATTR_CUDA_API_VERSION
	.align		4
        /*0000*/ 	.byte	0x04, 0x37
        /*0002*/ 	.short	(.L_137 - .L_136)
.L_136:
        /*0004*/ 	.word	0x00000082


	//----- nvinfo : EIATTR_KPARAM_INFO
	.align		4
.L_137:
        /*0008*/ 	.byte	0x04, 0x17
        /*000a*/ 	.short	(.L_139 - .L_138)
.L_138:
        /*000c*/ 	.word	0x00000000
        /*0010*/ 	.short	0x0004
        /*0012*/ 	.short	0x0020
        /*0014*/ 	.byte	0x00, 0xf5, 0x21, 0x00


	//----- nvinfo : EIATTR_KPARAM_INFO
	.align		4
.L_139:
        /*0018*/ 	.byte	0x04, 0x17
        /*001a*/ 	.short	(.L_141 - .L_140)
.L_140:
        /*001c*/ 	.word	0x00000000
        /*0020*/ 	.short	0x0003
        /*0022*/ 	.short	0x0018
        /*0024*/ 	.byte	0x00, 0xf5, 0x21, 0x00


	//----- nvinfo : EIATTR_KPARAM_INFO
	.align		4
.L_141:
        /*0028*/ 	.byte	0x04, 0x17
        /*002a*/ 	.short	(.L_143 - .L_142)
.L_142:
        /*002c*/ 	.word	0x00000000
        /*0030*/ 	.short	0x0002
        /*0032*/ 	.short	0x0010
        /*0034*/ 	.byte	0x00, 0xf5, 0x21, 0x00


	//----- nvinfo : EIATTR_KPARAM_INFO
	.align		4
.L_143:
        /*0038*/ 	.byte	0x04, 0x17
        /*003a*/ 	.short	(.L_145 - .L_144)
.L_144:
        /*003c*/ 	.word	0x00000000
        /*0040*/ 	.short	0x0001
        /*0042*/ 	.short	0x0008
        /*0044*/ 	.byte	0x00, 0xf5, 0x21, 0x00


	//----- nvinfo : EIATTR_KPARAM_INFO
	.align		4
.L_145:
        /*0048*/ 	.byte	0x04, 0x17
        /*004a*/ 	.short	(.L_147 - .L_146)
.L_146:
        /*004c*/ 	.word	0x00000000
        /*0050*/ 	.short	0x0000
        /*0052*/ 	.short	0x0000
        /*0054*/ 	.byte	0x00, 0xf0, 0x11, 0x00


	//----- nvinfo : EIATTR_SPARSE_MMA_MASK
	.align		4
.L_147:
        /*0058*/ 	.byte	0x03, 0x50
        /*005a*/ 	.short	0x0000


	//----- nvinfo : EIATTR_MAXREG_COUNT
	.align		4
        /*005c*/ 	.byte	0x03, 0x1b
        /*005e*/ 	.short	0x00ff


	//----- nvinfo : EIATTR_MERCURY_ISA_VERSION
	.align		4
        /*0060*/ 	.byte	0x03, 0x5f
        /*0062*/ 	.short	0x0101


	//----- nvinfo : EIATTR_VRC_CTA_INIT_COUNT
	.align		4
        /*0064*/ 	.byte	0x02, 0x4a
	.zero		1
	.zero		1


	//----- nvinfo : EIATTR_EXIT_INSTR_OFFSETS
	.align		4
        /*0068*/ 	.byte	0x04, 0x1c
        /*006a*/ 	.short	(.L_149 - .L_148)


	//   ....[0]....
.L_148:
        /*006c*/ 	.word	0x00000070


	//   ....[1]....
        /*0070*/ 	.word	0x00000120


	//----- nvinfo : EIATTR_CBANK_PARAM_SIZE
	.align		4
.L_149:
        /*0074*/ 	.byte	0x03, 0x19
        /*0076*/ 	.short	0x0028


	//----- nvinfo : EIATTR_PARAM_CBANK
	.align		4
        /*0078*/ 	.byte	0x04, 0x0a
        /*007a*/ 	.short	(.L_151 - .L_150)
	.align		4
.L_150:
        /*007c*/ 	.word	index@(.nv.constant0.cuInit)
        /*0080*/ 	.short	0x0380
        /*0082*/ 	.short	0x0028


	//----- nvinfo : EIATTR_SW_WAR
	.align		4
.L_151:
        /*0084*/ 	.byte	0x04, 0x36
        /*0086*/ 	.short	(.L_153 - .L_152)
.L_152:
        /*0088*/ 	.word	0x00000008
.L_153:


//--------------------- .nv.callgraph             --------------------------
	.section	.nv.callgraph,"",@"SHT_CUDA_CALLGRAPH"
	.align	4
	.sectionentsize	8
	.align		4
        /*0000*/ 	.word	0x00000000
	.align		4
        /*0004*/ 	.word	0xffffffff
	.align		4
        /*0008*/ 	.word	0x00000000
	.align		4
        /*000c*/ 	.word	0xfffffffe
	.align		4
        /*0010*/ 	.word	0x00000000
	.align		4
        /*0014*/ 	.word	0xfffffffd
	.align		4
        /*0018*/ 	.word	0x00000000
	.align		4
        /*001c*/ 	.word	0xfffffffc


//--------------------- .text.cuCalcQueries       --------------------------
	.section	.text.cuCalcQueries,"ax",@progbits
	.align	128
        .global         cuCalcQueries
        .type           cuCalcQueries,@function
        .size           cuCalcQueries,(.L_x_12 - cuCalcQueries)
        .other          cuCalcQueries,@"STO_CUDA_ENTRY STV_DEFAULT"
cuCalcQueries:
.text.cuCalcQueries:
[----:B------:R-:W-:Y:S01]  /*0000*/  LDC R1, c[0x0][0x37c] ;  /* 0x0000df00ff017b82 */ /* 0x000fe20000000800 */
[----:B------:R-:W0:Y:S07]  /*0010*/  S2R R0, SR_TID.X ;  /* 0x0000000000007919 */ /* 0x000e2e0000002100 */
[----:B------:R-:W0:Y:S01]  /*0020*/  S2UR UR4, SR_CTAID.X ;  /* 0x00000000000479c3 */ /* 0x000e220000002500 */
[----:B------:R-:W1:Y:S07]  /*0030*/  LDCU UR5, c[0x0][0x380] ;  /* 0x00007000ff0577ac */ /* 0x000e6e0008000800 */
[----:B------:R-:W0:Y:S02]  /*0040*/  LDC R7, c[0x0][0x360] ;  /* 0x0000d800ff077b82 */ /* 0x000e240000000800 */
[----:B0-----:R-:W-:-:S05]  /*0050*/  IMAD R7, R7, UR4, R0 ;  /* 0x0000000407077c24 */ /* 0x001fca000f8e0200 */
[----:B-1----:R-:W-:-:S13]  /*0060*/  ISETP.GE.AND P0, PT, R7, UR5, PT ;  /* 0x0000000507007c0c */ /* 0x002fda000bf06270 */
[----:B------:R-:W-:Y:S05]  /*0070*/  @P0 EXIT ;  /* 0x000000000000094d */ /* 0x000fea0003800000 */
[----:B------:R-:W0:Y:S01]  /*0080*/  LDC.64 R4, c[0x0][0x398] ;  /* 0x0000e600ff047b82 */ /* 0x000e220000000a00 */
[----:B------:R-:W1:Y:S01]  /*0090*/  LDCU.64 UR4, c[0x0][0x358] ;  /* 0x00006b00ff0477ac */ /* 0x000e620008000a00 */
[----:B------:R-:W-:Y:S01]  /*00a0*/  IMAD.SHL.U32 R3, R7, 0x2, RZ ;  /* 0x0000000207037824 */ /* 0x000fe200078e00ff */
[----:B------:R-:W2:Y:S03]  /*00b0*/  LDCU.64 UR6, c[0x0][0x390] ;  /* 0x00007200ff0677ac */ /* 0x000ea60008000a00 */
[----:B0-----:R-:W-:Y:S02]  /*00c0*/  IMAD.WIDE R4, R3, 0x4, R4 ;  /* 0x0000000403047825 */ /* 0x001fe400078e0204 */
[----:B------:R-:W0:Y:S03]  /*00d0*/  LDC.64 R2, c[0x0][0x3a0] ;  /* 0x0000e800ff027b82 */ /* 0x000e260000000a00 */
[----:B-1----:R-:W3:Y:S04]  /*00e0*/  LDG.E R15, desc[UR4][R4.64] ;  /* 0x00000004040f7981 */ /* 0x002ee8000c1e1900 */
[----:B------:R-:W4:Y:S01]  /*00f0*/  LDG.E R0, desc[UR4][R4.64+0x4] ;  /* 0x0000040404007981 */ /* 0x000f22000c1e1900 */
[----:B0-----:R-:W-:Y:S01]  /*0100*/  IMAD.WIDE R2, R7, 0x4, R2 ;  /* 0x0000000407027825 */ /* 0x001fe200078e0202 */
[----:B---3--:R-:W-:-:S02]  /*0110*/  SHF.R.S32.HI R14, RZ, 0x1f, R15 ;  /* 0x0000001fff0e7819 */ /* 0x008fc4000001140f */
[C---:B--2---:R-:W-:Y:S02]  /*0120*/  LEA R6, P1, R15.reuse, UR6, 0x2 ;  /* 0x000000060f067c11 */ /* 0x044fe4000f8210ff */
[C---:B----4-:R-:W-:Y:S02]  /*0130*/  ISETP.NE.AND P0, PT, R15.reuse, R0, PT ;  /* 0x000000000f00720c */ /* 0x050fe40003f05270 */
[----:B------:R-:W-:Y:S02]  /*0140*/  SHF.R.S32.HI R17, RZ, 0x1f, R0 ;  /* 0x0000001fff117819 */ /* 0x000fe40000011400 */
[C---:B------:R-:W-:Y:S02]  /*0150*/  LEA R8, P2, R0.reuse, UR6, 0x2 ;  /* 0x0000000600087c11 */ /* 0x040fe4000f8410ff */
[----:B------:R-:W-:Y:S02]  /*0160*/  LEA.HI.X R7, R15, UR7, R14, 0x2, P1 ;  /* 0x000000070f077c11 */ /* 0x000fe400088f140e */
[----:B------:R-:W-:Y:S01]  /*0170*/  LEA.HI.X R9, R0, UR7, R17, 0x2, P2 ;  /* 0x0000000700097c11 */ /* 0x000fe200090f1411 */
[----:B------:R-:W0:Y:S04]  /*0180*/  LDCU.64 UR6, c[0x0][0x388] ;  /* 0x00007100ff0677ac */ /* 0x000e280008000a00 */
[----:B------:R1:W-:Y:S04]  /*0190*/  @!P0 STG.E desc[UR4][R2.64], R15 ;  /* 0x0000000f02008986 */ /* 0x0003e8000c101904 */
[----:B------:R-:W2:Y:S04]  /*01a0*/  LDG.E R6, desc[UR4][R6.64] ;  /* 0x0000000406067981 */ /* 0x000ea8000c1e1900 */
[----:B------:R-:W2:Y:S01]  /*01b0*/  LDG.E R9, desc[UR4][R8.64] ;  /* 0x0000000408097981 */ /* 0x000ea2000c1e1900 */
[----:B------:R-:W-:Y:S01]  /*01c0*/  BSSY.RECONVERGENT B0, `(.L_x_0) ;  /* 0x0000013000007945 */ /* 0x000fe20003800200 */
[----:B--2---:R-:W-:-:S13]  /*01d0*/  ISETP.NE.AND P0, PT, R6, R9, PT ;  /* 0x000000090600720c */ /* 0x004fda0003f05270 */
[----:B01----:R-:W-:Y:S05]  /*01e0*/  @!P0 BRA `(.L_x_1) ;  /* 0x0000000000408947 */ /* 0x003fea0003800000 */
[----:B------:R-:W0:Y:S02]  /*01f0*/  LDC.64 R4, c[0x0][0x390] ;  /* 0x0000e400ff047b82 */ /* 0x000e240000000a00 */
.L_x_2:
[----:B------:R-:W-:-:S13]  /*0200*/  ISETP.GT.AND P0, PT, R6, R9, PT ;  /* 0x000000090600720c */ /* 0x000fda0003f04270 */
[C---:B------:R-:W-:Y:S02]  /*0210*/  @P0 LEA R10, P1, R15.reuse, UR6, 0x2 ;  /* 0x000000060f0a0c11 */ /* 0x040fe4000f8210ff */
[C---:B------:R-:W-:Y:S02]  /*0220*/  @!P0 LEA R12, P2, R0.reuse, UR6, 0x2 ;  /* 0x00000006000c8c11 */ /* 0x040fe4000f8410ff */
[----:B------:R-:W-:Y:S02]  /*0230*/  @P0 LEA.HI.X R11, R15, UR7, R14, 0x2, P1 ;  /* 0x000000070f0b0c11 */ /* 0x000fe400088f140e */
[----:B------:R-:W-:-:S03]  /*0240*/  @!P0 LEA.HI.X R13, R0, UR7, R17, 0x2, P2 ;  /* 0x00000007000d8c11 */ /* 0x000fc600090f1411 */
[----:B------:R-:W0:Y:S04]  /*0250*/  @P0 LDG.E R15, desc[UR4][R10.64] ;  /* 0x000000040a0f0981 */ /* 0x000e28000c1e1900 */
[----:B------:R-:W2:Y:S01]  /*0260*/  @!P0 LDG.E R0, desc[UR4][R12.64] ;  /* 0x000000040c008981 */ /* 0x000ea2000c1e1900 */
[----:B0-----:R-:W-:-:S04]  /*0270*/  IMAD.WIDE R6, R15, 0x4, R4 ;  /* 0x000000040f067825 */ /* 0x001fc800078e0204 */
[----:B--2---:R-:W-:Y:S02]  /*0280*/  IMAD.WIDE R8, R0, 0x4, R4 ;  /* 0x0000000400087825 */ /* 0x004fe400078e0204 */
[----:B------:R-:W2:Y:S04]  /*0290*/  LDG.E R6, desc[UR4][R6.64] ;  /* 0x0000000406067981 */ /* 0x000ea8000c1e1900 */
[----:B------:R-:W2:Y:S01]  /*02a0*/  LDG.E R9, desc[UR4][R8.64] ;  /* 0x0000000408097981 */ /* 0x000ea2000c1e1900 */
[----:B------:R-:W-:Y:S02]  /*02b0*/  SHF.R.S32.HI R14, RZ, 0x1f, R15 ;  /* 0x0000001fff0e7819 */ /* 0x000fe4000001140f */
[----:B------:R-:W-:Y:S02]  /*02c0*/  SHF.R.S32.HI R17, RZ, 0x1f, R0 ;  /* 0x0000001fff117819 */ /* 0x000fe40000011400 */
[----:B--2---:R-:W-:-:S13]  /*02d0*/  ISETP.NE.AND P0, PT, R6, R9, PT ;  /* 0x000000090600720c */ /* 0x004fda0003f05270 */
[----:B------:R-:W-:Y:S05]  /*02e0*/  @P0 BRA `(.L_x_2) ;  /* 0xfffffffc00c40947 */ /* 0x000fea000383ffff */
.L_x_1:
[----:B------:R-:W-:Y:S05]  /*02f0*/  BSYNC.RECONVERGENT B0 ;  /* 0x0000000000007941 */ /* 0x000fea0003800200 */
.L_x_0:
[----:B------:R-:W-:Y:S01]  /*0300*/  ISETP.NE.AND P0, PT, R15, R0, PT ;  /* 0x000000000f00720c */ /* 0x000fe20003f05270 */
[----:B------:R-:W-:-:S12]  /*0310*/  BSSY.RECONVERGENT B0, `(.L_x_3) ;  /* 0x0000009000007945 */ /* 0x000fd80003800200 */
[----:B------:R-:W-:Y:S05]  /*0320*/  @!P0 BRA `(.L_x_4) ;  /* 0x00000000001c8947 */ /* 0x000fea0003800000 */
.L_x_5:
[----:B------:R-:W0:Y:S02]  /*0330*/  LDC.64 R6, c[0x0][0x388] ;  /* 0x0000e200ff067b82 */ /* 0x000e240000000a00 */
[----:B0-----:R-:W-:-:S04]  /*0340*/  IMAD.WIDE R4, R15, 0x4, R6 ;  /* 0x000000040f047825 */ /* 0x001fc800078e0206 */
[----:B------:R-:W-:Y:S01]  /*0350*/  IMAD.WIDE R6, R0, 0x4, R6 ;  /* 0x0000000400067825 */ /* 0x000fe200078e0206 */
[----:B------:R-:W2:Y:S04]  /*0360*/  LDG.E R15, desc[UR4][R4.64] ;  /* 0x00000004040f7981 */ /* 0x000ea8000c1e1900 */
[----:B------:R-:W2:Y:S02]  /*0370*/  LDG.E R0, desc[UR4][R6.64] ;  /* 0x0000000406007981 */ /* 0x000ea4000c1e1900 */
[----:B--2---:R-:W-:-:S13]  /*0380*/  ISETP.NE.AND P0, PT, R15, R0, PT ;  /* 0x000000000f00720c */ /* 0x004fda0003f05270 */
[----:B------:R-:W-:Y:S05]  /*0390*/  @P0 BRA `(.L_x_5) ;  /* 0xfffffffc00e40947 */ /* 0x000fea000383ffff */
.L_x_4:
[----:B------:R-:W-:Y:S05]  /*03a0*/  BSYNC.RECONVERGENT B0 ;  /* 0x0000000000007941 */ /* 0x000fea0003800200 */
.L_x_3:
[----:B------:R-:W-:Y:S01]  /*03b0*/  STG.E desc[UR4][R2.64], R15 ;  /* 0x0000000f02007986 */ /* 0x000fe2000c101904 */
[----:B------:R-:W-:Y:S05]  /*03c0*/  EXIT ;  /* 0x000000000000794d */ /* 0x000fea0003800000 */
.L_x_6:
[----:B------:R-:W-:-:S00]  /*03d0*/  BRA `(.L_x_6) ;  /* 0xfffffffc00fc7947 */ /* 0x000fc0000383ffff */
[----:B------:R-:W-:-:S00]  /*03e0*/  NOP ;  /* 0x0000000000007918 */ /* 0x000fc00000000000 */
        /* <DEDUP_REMOVED lines=9> */
.L_x_12:


//--------------------- .text.cuMoveNextWrite     --------------------------
	.section	.text.cuMoveNextWrite,"ax",@progbits
	.align	128
        .global         cuMoveNextWrite
        .type           cuMoveNextWrite,@function
        .size           cuMoveNextWrite,(.L_x_13 - cuMoveNextWrite)
        .other          cuMoveNextWrite,@"STO_CUDA_ENTRY STV_DEFAULT"
cuMoveNextWrite:
.text.cuMoveNextWrite:
        /* <DEDUP_REMOVED lines=10> */
[----:B0-----:R-:W-:-:S05]  /*00a0*/  IMAD.WIDE R2, R7, 0x4, R2 ;  /* 0x0000000407027825 */ /* 0x001fca00078e0202 */
[----:B-1----:R-:W2:Y:S02]  /*00b0*/  LDG.E R0, desc[UR4][R2.64] ;  /* 0x0000000402007981 */ /* 0x002ea4000c1e1900 */
[----:B--2---:R-:W-:-:S13]  /*00c0*/  ISETP.NE.AND P0, PT, R0, -0x1, PT ;  /* 0xffffffff0000780c */ /* 0x004fda0003f05270 */
[----:B------:R-:W-:Y:S05]  /*00d0*/  @!P0 EXIT ;  /* 0x000000000000894d */ /* 0x000fea0003800000 */
[----:B------:R-:W0:Y:S02]  /*00e0*/  LDC.64 R4, c[0x0][0x3a0] ;  /* 0x0000e800ff047b82 */ /* 0x000e240000000a00 */
[----:B0-----:R-:W-:-:S06]  /*00f0*/  IMAD.WIDE R4, R7, 0x4, R4 ;  /* 0x0000000407047825 */ /* 0x001fcc00078e0204 */
[----:B------:R-:W2:Y:S01]  /*0100*/  LDG.E R5, desc[UR4][R4.64] ;  /* 0x0000000404057981 */ /* 0x000ea2000c1e1900 */
[----:B------:R-:W0:Y:S01]  /*0110*/  LDC.64 R6, c[0x0][0x3a8] ;  /* 0x0000ea00ff067b82 */ /* 0x000e220000000a00 */
[----:B------:R-:W-:Y:S02]  /*0120*/  HFMA2 R9, -RZ, RZ, 0, 5.9604644775390625e-08 ;  /* 0x00000001ff097431 */ /* 0x000fe400000001ff */
[----:B--2---:R-:W-:Y:S04]  /*0130*/  STG.E desc[UR4][R2.64], R5 ;  /* 0x0000000502007986 */ /* 0x004fe8000c101904 */
[----:B0-----:R-:W-:Y:S01]  /*0140*/  STG.E desc[UR4][R6.64], R9 ;  /* 0x0000000906007986 */ /* 0x001fe2000c101904 */
[----:B------:R-:W-:Y:S05]  /*0150*/  EXIT ;  /* 0x000000000000794d */ /* 0x000fea0003800000 */
.L_x_7:
        /* <DEDUP_REMOVED lines=10> */
.L_x_13:


//--------------------- .text.cuMoveNextRead      --------------------------
	.section	.text.cuMoveNextRead,"ax",@progbits
	.align	128
        .global         cuMoveNextRead
        .type           cuMoveNextRead,@function
        .size           cuMoveNextRead,(.L_x_14 - cuMoveNextRead)
        .other          cuMoveNextRead,@"STO_CUDA_ENTRY STV_DEFAULT"
cuMoveNextRead:
.text.cuMoveNextRead:
        /* <DEDUP_REMOVED lines=10> */
[----:B0-----:R-:W-:-:S06]  /*00a0*/  IMAD.WIDE R2, R7, 0x4, R4 ;  /* 0x0000000407027825 */ /* 0x001fcc00078e0204 */
[----:B-1----:R-:W2:Y:S02]  /*00b0*/  LDG.E R3, desc[UR4][R2.64] ;  /* 0x0000000402037981 */ /* 0x002ea4000c1e1900 */
[----:B--2---:R-:W-:-:S13]  /*00c0*/  ISETP.NE.AND P0, PT, R3, -0x1, PT ;  /* 0xffffffff0300780c */ /* 0x004fda0003f05270 */
[----:B------:R-:W-:Y:S05]  /*00d0*/  @!P0 EXIT ;  /* 0x000000000000894d */ /* 0x000fea0003800000 */
[----:B------:R-:W-:Y:S02]  /*00e0*/  IMAD.WIDE R2, R3, 0x4, R4 ;  /* 0x0000000403027825 */ /* 0x000fe400078e0204 */
[----:B------:R-:W0:Y:S04]  /*00f0*/  LDC.64 R4, c[0x0][0x3a0] ;  /* 0x0000e800ff047b82 */ /* 0x000e280000000a00 */
[----:B------:R-:W2:Y:S01]  /*0100*/  LDG.E R3, desc[UR4][R2.64] ;  /* 0x0000000402037981 */ /* 0x000ea2000c1e1900 */
[----:B0-----:R-:W-:-:S05]  /*0110*/  IMAD.WIDE R4, R7, 0x4, R4 ;  /* 0x0000000407047825 */ /* 0x001fca00078e0204 */
[----:B--2---:R-:W-:Y:S01]  /*0120*/  STG.E desc[UR4][R4.64], R3 ;  /* 0x0000000304007986 */ /* 0x004fe2000c101904 */
[----:B------:R-:W-:Y:S05]  /*0130*/  EXIT ;  /* 0x000000000000794d */ /* 0x000fea0003800000 */
.L_x_8:
        /* <DEDUP_REMOVED lines=12> */
.L_x_14:


//--------------------- .text.cuCalcDepthWrite    --------------------------
	.section	.text.cuCalcDepthWrite,"ax",@progbits
	.align	128
        .global         cuCalcDepthWrite
        .type           cuCalcDepthWrite,@function
        .size           cuCalcDepthWrite,(.L_x_15 - cuCalcDepthWrite)
        .other          cuCalcDepthWrite,@"STO_CUDA_ENTRY STV_DEFAULT"
cuCalcDepthWrite:
.text.cuCalcDepthWrite:
[----:B------:R-:W-:Y:S01]  /*0000*/  LDC R1, c[0x0][0x37c] ;  /* 0x0000df00ff017b82 */ /* 0x000fe20000000800 */
[----:B------:R-:W0:Y:S07]  /*0010*/  S2R R0, SR_TID.X ;  /* 0x0000000000007919 */ /* 0x000e2e0000002100 */
[----:B------:R-:W0:Y:S01]  /*0020*/  S2UR UR4, SR_CTAID.X ;  /* 0x00000000000479c3 */ /* 0x000e220000002500 */
[----:B------:R-:W1:Y:S07]  /*0030*/  LDCU UR6, c[0x0][0x380] ;  /* 0x00007000ff0677ac */ /* 0x000e6e0008000800 */
[----:B------:R-:W0:Y:S02]  /*0040*/  LDC R7, c[0x0][0x360] ;  /* 0x0000d800ff077b82 */ /* 0x000e240000000800 */
[----:B0-----:R-:W-:Y:S01]  /*0050*/  IMAD R7, R7, UR4, R0 ;  /* 0x0000000407077c24 */ /* 0x001fe2000f8e0200 */
[----:B------:R-:W0:Y:S04]  /*0060*/  LDCU.64 UR4, c[0x0][0x358] ;  /* 0x00006b00ff0477ac */ /* 0x000e280008000a00 */
[----:B------:R-:W-:-:S02]  /*0070*/  ISETP.NE.AND P0, PT, R7, RZ, PT ;  /* 0x000000ff0700720c */ /* 0x000fc40003f05270 */
[----:B-1----:R-:W-:-:S11]  /*0080*/  ISETP.GE.AND P1, PT, R7, UR6, PT ;  /* 0x0000000607007c0c */ /* 0x002fd6000bf26270 */
[----:B------:R-:W0:Y:S02]  /*0090*/  @!P0 LDC.64 R2, c[0x0][0x3a8] ;  /* 0x0000ea00ff028b82 */ /* 0x000e240000000a00 */
[----:B0-----:R0:W-:Y:S01]  /*00a0*/  @!P0 STG.E desc[UR4][R2.64], RZ ;  /* 0x000000ff02008986 */ /* 0x0011e2000c101904 */
[----:B------:R-:W-:Y:S05]  /*00b0*/  @P1 EXIT ;  /* 0x000000000000194d */ /* 0x000fea0003800000 */
[----:B0-----:R-:W0:Y:S02]  /*00c0*/  LDC.64 R2, c[0x0][0x390] ;  /* 0x0000e400ff027b82 */ /* 0x001e240000000a00 */
[----:B0-----:R-:W-:-:S06]  /*00d0*/  IMAD.WIDE R2, R7, 0x4, R2 ;  /* 0x0000000407027825 */ /* 0x001fcc00078e0202 */
[----:B------:R-:W2:Y:S02]  /*00e0*/  LDG.E R2, desc[UR4][R2.64] ;  /* 0x0000000402027981 */ /* 0x000ea4000c1e1900 */
[----:B--2---:R-:W-:-:S13]  /*00f0*/  ISETP.NE.AND P0, PT, R2, -0x1, PT ;  /* 0xffffffff0200780c */ /* 0x004fda0003f05270 */
[----:B------:R-:W-:Y:S05]  /*0100*/  @!P0 EXIT ;  /* 0x000000000000894d */ /* 0x000fea0003800000 */
[----:B------:R-:W0:Y:S08]  /*0110*/  LDC.64 R2, c[0x0][0x3a0] ;  /* 0x0000e800ff027b82 */ /* 0x000e300000000a00 */
[----:B------:R-:W1:Y:S01]  /*0120*/  LDC.64 R4, c[0x0][0x398] ;  /* 0x0000e600ff047b82 */ /* 0x000e620000000a00 */
[----:B0-----:R-:W-:-:S06]  /*0130*/  IMAD.WIDE R2, R7, 0x4, R2 ;  /* 0x0000000407027825 */ /* 0x001fcc00078e0202 */
[----:B------:R-:W2:Y:S01]  /*0140*/  LDG.E R2, desc[UR4][R2.64] ;  /* 0x0000000402027981 */ /* 0x000ea2000c1e1900 */
[----:B-1----:R-:W-:-:S05]  /*0150*/  IMAD.WIDE R4, R7, 0x4, R4 ;  /* 0x0000000407047825 */ /* 0x002fca00078e0204 */
[----:B------:R-:W2:Y:S02]  /*0160*/  LDG.E R7, desc[UR4][R4.64] ;  /* 0x0000000404077981 */ /* 0x000ea4000c1e1900 */
[----:B--2---:R-:W-:-:S05]  /*0170*/  IADD3 R7, PT, PT, R2, R7, RZ ;  /* 0x0000000702077210 */ /* 0x004fca0007ffe0ff */
[----:B------:R-:W-:Y:S01]  /*0180*/  STG.E desc[UR4][R4.64], R7 ;  /* 0x0000000704007986 */ /* 0x000fe2000c101904 */
[----:B------:R-:W-:Y:S05]  /*0190*/  EXIT ;  /* 0x000000000000794d */ /* 0x000fea0003800000 */
.L_x_9:
        /* <DEDUP_REMOVED lines=14> */
.L_x_15:


//--------------------- .text.cuCalcDepthRead     --------------------------
	.section	.text.cuCalcDepthRead,"ax",@progbits
	.align	128
        .global         cuCalcDepthRead
        .type           cuCalcDepthRead,@function
        .size           cuCalcDepthRead,(.L_x_16 - cuCalcDepthRead)
        .other          cuCalcDepthRead,@"STO_CUDA_ENTRY STV_DEFAULT"
cuCalcDepthRead:
.text.cuCalcDepthRead:
        /* <DEDUP_REMOVED lines=13> */
[----:B0-----:R-:W-:-:S05]  /*00d0*/  IMAD.WIDE R2, R7, 0x4, R2 ;  /* 0x0000000407027825 */ /* 0x001fca00078e0202 */
[----:B------:R-:W2:Y:S02]  /*00e0*/  LDG.E R5, desc[UR4][R2.64] ;  /* 0x0000000402057981 */ /* 0x000ea4000c1e1900 */
[----:B--2---:R-:W-:-:S13]  /*00f0*/  ISETP.NE.AND P0, PT, R5, -0x1, PT ;  /* 0xffffffff0500780c */ /* 0x004fda0003f05270 */
[----:B------:R-:W-:Y:S05]  /*0100*/  @!P0 EXIT ;  /* 0x000000000000894d */ /* 0x000fea0003800000 */
[----:B------:R-:W0:Y:S02]  /*0110*/  LDC.64 R2, c[0x0][0x398] ;  /* 0x0000e600ff027b82 */ /* 0x000e240000000a00 */
[----:B0-----:R-:W-:-:S06]  /*0120*/  IMAD.WIDE R2, R5, 0x4, R2 ;  /* 0x0000000405027825 */ /* 0x001fcc00078e0202 */
[----:B------:R-:W0:Y:S01]  /*0130*/  LDC.64 R4, c[0x0][0x3a0] ;  /* 0x0000e800ff047b82 */ /* 0x000e220000000a00 */
[----:B------:R-:W2:Y:S01]  /*0140*/  LDG.E R2, desc[UR4][R2.64] ;  /* 0x0000000402027981 */ /* 0x000ea2000c1e1900 */
[----:B0-----:R-:W-:Y:S01]  /*0150*/  IMAD.WIDE R4, R7, 0x4, R4 ;  /* 0x0000000407047825 */ /* 0x001fe200078e0204 */
[----:B--2---:R-:W-:-:S05]  /*0160*/  IADD3 R7, PT, PT, R2, 0x1, RZ ;  /* 0x0000000102077810 */ /* 0x004fca0007ffe0ff */
[----:B------:R-:W-:Y:S01]  /*0170*/  STG.E desc[UR4][R4.64], R7 ;  /* 0x0000000704007986 */ /* 0x000fe2000c101904 */
[----:B------:R-:W-:Y:S05]  /*0180*/  EXIT ;  /* 0x000000000000794d */ /* 0x000fea0003800000 */
.L_x_10:
        /* <DEDUP_REMOVED lines=15> */
.L_x_16:


//--------------------- .text.cuInit              --------------------------
	.section	.text.cuInit,"ax",@progbits
	.align	128
        .global         cuInit
        .type           cuInit,@function
        .size           cuInit,(.L_x_17 - cuInit)
        .other          cuInit,@"STO_CUDA_ENTRY STV_DEFAULT"
cuInit:
.text.cuInit:
        /* <DEDUP_REMOVED lines=9> */
[----:B------:R-:W1:Y:S07]  /*0090*/  LDCU.64 UR4, c[0x0][0x358] ;  /* 0x00006b00ff0477ac */ /* 0x000e6e0008000a00 */
[----:B------:R-:W2:Y:S08]  /*00a0*/  LDC.64 R4, c[0x0][0x390] ;  /* 0x0000e400ff047b82 */ /* 0x000eb00000000a00 */
[----:B------:R-:W3:Y:S01]  /*00b0*/  LDC.64 R6, c[0x0][0x398] ;  /* 0x0000e600ff067b82 */ /* 0x000ee20000000a00 */
[----:B0-----:R-:W-:-:S06]  /*00c0*/  IMAD.WIDE R2, R9, 0x4, R2 ;  /* 0x0000000409027825 */ /* 0x001fcc00078e0202 */
[----:B-1----:R-:W4:Y:S01]  /*00d0*/  LDG.E R3, desc[UR4][R2.64] ;  /* 0x0000000402037981 */ /* 0x002f22000c1e1900 */
[----:B--2---:R-:W-:-:S04]  /*00e0*/  IMAD.WIDE R4, R9, 0x4, R4 ;  /* 0x0000000409047825 */ /* 0x004fc800078e0204 */
[----:B---3--:R-:W-:Y:S01]  /*00f0*/  IMAD.WIDE R6, R9, 0x4, R6 ;  /* 0x0000000409067825 */ /* 0x008fe200078e0206 */
[----:B----4-:R-:W-:Y:S04]  /*0100*/  STG.E desc[UR4][R4.64], R3 ;  /* 0x0000000304007986 */ /* 0x010fe8000c101904 */
[----:B------:R-:W-:Y:S01]  /*0110*/  STG.E desc[UR4][R6.64], RZ ;  /* 0x000000ff06007986 */ /* 0x000fe2000c101904 */
[----:B------:R-:W-:Y:S05]  /*0120*/  EXIT ;  /* 0x000000000000794d */ /* 0x000fea0003800000 */
.L_x_11:
        /* <DEDUP_REMOVED lines=13> */
.L_x_17:


//--------------------- .nv.shared.reserved.0     --------------------------
	.section	.nv.shared.reserved.0,"aw",@nobits
	.weak		__nv_reservedSMEM_offset_0_alias
	.size		__nv_reservedSMEM_offset_0_alias, 0, 64
	.other		__nv_reservedSMEM_offset_0_alias,@"STO_CUDA_RESERVED_SHARED STV_DEFAULT"
__nv_reservedSMEM_offset_0_alias:
	.zero		0
	.zero		64


//--------------------- .nv.constant0.cuCalcQueries --------------------------
	.section	.nv.constant0.cuCalcQueries,"a",@progbits
	.sectionflags	@""
	.align	4
.nv.constant0.cuCalcQueries:
	.zero		936


//--------------------- .nv.constant0.cuMoveNextWrite --------------------------
	.section	.nv.constant0.cuMoveNextWrite,"a",@progbits
	.sectionflags	@""
	.align	4
.nv.constant0.cuMoveNextWrite:
	.zero		944


//--------------------- .nv.constant0.cuMoveNextRead --------------------------
	.section	.nv.constant0.cuMoveNextRead,"a",@progbits
	.sectionflags	@""
	.align	4
.nv.constant0.cuMoveNextRead:
	.zero		944


//--------------------- .nv.constant0.cuCalcDepthWrite --------------------------
	.section	.nv.constant0.cuCalcDepthWrite,"a",@progbits
	.sectionflags	@""
	.align	4
.nv.constant0.cuCalcDepthWrite:
	.zero		944


//--------------------- .nv.constant0.cuCalcDepthRead --------------------------
	.section	.nv.constant0.cuCalcDepthRead,"a",@progbits
	.sectionflags	@""
	.align	4
.nv.constant0.cuCalcDepthRead:
	.zero		944


//--------------------- .nv.constant0.cuInit      --------------------------
	.section	.nv.constant0.cuInit,"a",@progbits
	.sectionflags	@""
	.align	4
.nv.constant0.cuInit:
	.zero		936


//--------------------- SYMBOLS --------------------------

	.type		.nv.reservedSmem.offset0,@object
	.size		.nv.reservedSmem.offset0,0x4
